	.headerflags	@"EF_CUDA_TEXMODE_UNIFIED EF_CUDA_64BIT_ADDRESS EF_CUDA_ACCELERATORS EF_CUDA_SM90 EF_CUDA_VIRTUAL_SM(EF_CUDA_SM90)"
	.elftype	@"ET_EXEC"


//--------------------- .nv.info                  --------------------------
	.section	.nv.info,"",@"SHT_CUDA_INFO"
	.align	4


	//----- nvinfo : EIATTR_REGCOUNT
	.align		4
        /*0000*/ 	.byte	0x04, 0x2f
        /*0002*/ 	.short	(.L_2 - .L_1)
	.align		4
.L_1:
        /*0004*/ 	.word	index@(triton_poi_fused_native_group_norm_relu_27)
        /*0008*/ 	.word	0x00000020


	//----- nvinfo : EIATTR_MIN_STACK_SIZE
	.align		4
.L_2:
        /*000c*/ 	.byte	0x04, 0x12
        /*000e*/ 	.short	(.L_4 - .L_3)
	.align		4
.L_3:
        /*0010*/ 	.word	index@(triton_poi_fused_native_group_norm_relu_27)
        /*0014*/ 	.word	0x00000000


	//----- nvinfo : EIATTR_FRAME_SIZE
	.align		4
.L_4:
        /*0018*/ 	.byte	0x04, 0x11
        /*001a*/ 	.short	(.L_6 - .L_5)
	.align		4
.L_5:
        /*001c*/ 	.word	index@(triton_poi_fused_native_group_norm_relu_27)
        /*0020*/ 	.word	0x00000000


	//----- nvinfo : EIATTR_MIN_STACK_SIZE
	.align		4
.L_6:
        /*0024*/ 	.byte	0x04, 0x12
        /*0026*/ 	.short	(.L_8 - .L_7)
	.align		4
.L_7:
        /*0028*/ 	.word	index@(triton_poi_fused_native_group_norm_relu_27)
        /*002c*/ 	.word	0x00000000
.L_8:


//--------------------- .nv.info.triton_poi_fused_native_group_norm_relu_27 --------------------------
	.section	.nv.info.triton_poi_fused_native_group_norm_relu_27,"",@"SHT_CUDA_INFO"
	.sectionflags	@""
	.align	4


	//----- nvinfo : EIATTR_CUDA_API_VERSION
	.align		4
        /*0000*/ 	.byte	0x04, 0x37
        /*0002*/ 	.short	(.L_10 - .L_9)
.L_9:
        /*0004*/ 	.word	0x0000007c


	//----- nvinfo : EIATTR_KPARAM_INFO
	.align		4
.L_10:
        /*0008*/ 	.byte	0x04, 0x17
        /*000a*/ 	.short	(.L_12 - .L_11)
.L_11:
        /*000c*/ 	.word	0x00000000
        /*0010*/ 	.short	0x0006
        /*0012*/ 	.short	0x0030
        /*0014*/ 	.byte	0x00, 0xf0, 0x11, 0x00


	//----- nvinfo : EIATTR_KPARAM_INFO
	.align		4
.L_12:
        /*0018*/ 	.byte	0x04, 0x17
        /*001a*/ 	.short	(.L_14 - .L_13)
.L_13:
        /*001c*/ 	.word	0x00000000
        /*0020*/ 	.short	0x0005
        /*0022*/ 	.short	0x0028
        /*0024*/ 	.byte	0x00, 0xf4, 0x21, 0x00


	//----- nvinfo : EIATTR_KPARAM_INFO
	.align		4
.L_14:
        /*0028*/ 	.byte	0x04, 0x17
        /*002a*/ 	.short	(.L_16 - .L_15)
.L_15:
        /*002c*/ 	.word	0x00000000
        /*0030*/ 	.short	0x0004
        /*0032*/ 	.short	0x0020
        /*0034*/ 	.byte	0x00, 0xf4, 0x21, 0x00


	//----- nvinfo : EIATTR_KPARAM_INFO
	.align		4
.L_16:
        /*0038*/ 	.byte	0x04, 0x17
        /*003a*/ 	.short	(.L_18 - .L_17)
.L_17:
        /*003c*/ 	.word	0x00000000
        /*0040*/ 	.short	0x0003
        /*0042*/ 	.short	0x0018
        /*0044*/ 	.byte	0x00, 0xf4, 0x21, 0x00


	//----- nvinfo : EIATTR_KPARAM_INFO
	.align		4
.L_18:
        /*0048*/ 	.byte	0x04, 0x17
        /*004a*/ 	.short	(.L_20 - .L_19)
.L_19:
        /*004c*/ 	.word	0x00000000
        /*0050*/ 	.short	0x0002
        /*0052*/ 	.short	0x0010
        /*0054*/ 	.byte	0x00, 0xf4, 0x21, 0x00


	//----- nvinfo : EIATTR_KPARAM_INFO
	.align		4
.L_20:
        /*0058*/ 	.byte	0x04, 0x17
        /*005a*/ 	.short	(.L_22 - .L_21)
.L_21:
        /*005c*/ 	.word	0x00000000
        /*0060*/ 	.short	0x0001
        /*0062*/ 	.short	0x0008
        /*0064*/ 	.byte	0x00, 0xf4, 0x21, 0x00


	//----- nvinfo : EIATTR_KPARAM_INFO
	.align		4
.L_22:
        /*0068*/ 	.byte	0x04, 0x17
        /*006a*/ 	.short	(.L_24 - .L_23)
.L_23:
        /*006c*/ 	.word	0x00000000
        /*0070*/ 	.short	0x0000
        /*0072*/ 	.short	0x0000
        /*0074*/ 	.byte	0x00, 0xf4, 0x21, 0x00


	//----- nvinfo : EIATTR_SPARSE_MMA_MASK
	.align		4
.L_24:
        /*0078*/ 	.byte	0x03, 0x50
        /*007a*/ 	.short	0x0000


	//----- nvinfo : EIATTR_MAXREG_COUNT
	.align		4
        /*007c*/ 	.byte	0x03, 0x1b
        /*007e*/ 	.short	0x00ff


	//----- nvinfo : EIATTR_EXIT_INSTR_OFFSETS
	.align		4
        /*0080*/ 	.byte	0x04, 0x1c
        /*0082*/ 	.short	(.L_26 - .L_25)


	//   ....[0]....
.L_25:
        /*0084*/ 	.word	0x000007b0


	//----- nvinfo : EIATTR_REQNTID
	.align		4
.L_26:
        /*0088*/ 	.byte	0x04, 0x10
        /*008a*/ 	.short	(.L_28 - .L_27)
.L_27:
        /*008c*/ 	.word	0x00000080
        /*0090*/ 	.word	0x00000001
        /*0094*/ 	.word	0x00000001


	//----- nvinfo : EIATTR_CBANK_PARAM_SIZE
	.align		4
.L_28:
        /*0098*/ 	.byte	0x03, 0x19
        /*009a*/ 	.short	0x0034


	//----- nvinfo : EIATTR_PARAM_CBANK
	.align		4
        /*009c*/ 	.byte	0x04, 0x0a
        /*009e*/ 	.short	(.L_30 - .L_29)
	.align		4
.L_29:
        /*00a0*/ 	.word	index@(.nv.constant0.triton_poi_fused_native_group_norm_relu_27)
        /*00a4*/ 	.short	0x0210
        /*00a6*/ 	.short	0x0034


	//----- nvinfo : EIATTR_SW_WAR
	.align		4
.L_30:
        /*00a8*/ 	.byte	0x04, 0x36
        /*00aa*/ 	.short	(.L_32 - .L_31)
.L_31:
        /*00ac*/ 	.word	0x00000008
.L_32:


//--------------------- .nv.callgraph             --------------------------
	.section	.nv.callgraph,"",@"SHT_CUDA_CALLGRAPH"
	.align	4
	.sectionentsize	8
	.align		4
        /*0000*/ 	.word	0x00000000
	.align		4
        /*0004*/ 	.word	0xffffffff
	.align		4
        /*0008*/ 	.word	0x00000000
	.align		4
        /*000c*/ 	.word	0xfffffffe
	.align		4
        /*0010*/ 	.word	0x00000000
	.align		4
        /*0014*/ 	.word	0xfffffffd
	.align		4
        /*0018*/ 	.word	0x00000000
	.align		4
        /*001c*/ 	.word	0xfffffffc


//--------------------- .nv.constant4             --------------------------
	.section	.nv.constant4,"a",@progbits
	.align	8
	.align		8
.nv.constant4:
        /*0000*/ 	.dword	_$_str


//--------------------- .text.triton_poi_fused_native_group_norm_relu_27 --------------------------
	.section	.text.triton_poi_fused_native_group_norm_relu_27,"ax",@progbits
	.align	128
        .global         triton_poi_fused_native_group_norm_relu_27
        .type           triton_poi_fused_native_group_norm_relu_27,@function
        .size           triton_poi_fused_native_group_norm_relu_27,(.L_x_1 - triton_poi_fused_native_group_norm_relu_27)
        .other          triton_poi_fused_native_group_norm_relu_27,@"STO_CUDA_ENTRY STV_DEFAULT"
triton_poi_fused_native_group_norm_relu_27:
.text.triton_poi_fused_native_group_norm_relu_27:
[----:B------:R-:W-:Y:S01]  /*0000*/  LDC R1, c[0x0][0x28] ;  /* 0x00000a00ff017b82 */ /* 0x000fe20000000800 */
[----:B------:R-:W1:Y:S07]  /*0010*/  S2R R0, SR_TID.X ;  /* 0x0000000000007919 */ /* 0x000e6e0000002100 */
[----:B------:R-:W2:Y:S01]  /*0020*/  LDC.64 R22, c[0x0][0x218] ;  /* 0x00008600ff167b82 */ /* 0x000ea20000000a00 */
[----:B------:R-:W-:Y:S01]  /*0030*/  ULDC.64 UR4, c[0x0][0x208] ;  /* 0x0000820000047ab9 */ /* 0x000fe20000000a00 */
[----:B------:R-:W3:Y:S01]  /*0040*/  S2R R5, SR_CTAID.X ;  /* 0x0000000000057919 */ /* 0x000ee20000002500 */
[----:B-1----:R-:W-:Y:S01]  /*0050*/  IMAD.SHL.U32 R0, R0, 0x4, RZ ;  /* 0x0000000400007824 */ /* 0x002fe200078e00ff */
[----:B---3--:R-:W-:-:S04]  /*0060*/  SHF.R.S32.HI R3, RZ, 0x16, R5 ;  /* 0x00000016ff037819 */ /* 0x008fc80000011405 */
[----:B------:R-:W-:Y:S02]  /*0070*/  LOP3.LUT R0, R0, 0x1fc, RZ, 0xc0, !PT ;  /* 0x000001fc00007812 */ /* 0x000fe400078ec0ff */
[----:B------:R-:W-:-:S03]  /*0080*/  SGXT R3, R3, 0x1 ;  /* 0x000000010303781a */ /* 0x000fc60000000200 */
[----:B------:R-:W-:-:S04]  /*0090*/  IMAD R0, R5, 0x200, R0 ;  /* 0x0000020005007824 */ /* 0x000fc800078e0200 */
[C---:B------:R-:W-:Y:S01]  /*00a0*/  VIADD R6, R0.reuse, 0x3 ;  /* 0x0000000300067836 */ /* 0x040fe20000000000 */
[CC--:B------:R-:W-:Y:S01]  /*00b0*/  LEA.HI R2, R3.reuse, R0.reuse, RZ, 0x8 ;  /* 0x0000000003027211 */ /* 0x0c0fe200078f40ff */
[----:B------:R-:W-:Y:S01]  /*00c0*/  VIADD R4, R0, 0x2 ;  /* 0x0000000200047836 */ /* 0x000fe20000000000 */
[C---:B------:R-:W-:Y:S02]  /*00d0*/  LEA.HI R15, R3.reuse, R0, RZ, 0xe ;  /* 0x00000000030f7211 */ /* 0x040fe400078f70ff */
[----:B------:R-:W-:Y:S01]  /*00e0*/  LOP3.LUT R13, R2, 0xffffff00, RZ, 0xc0, !PT ;  /* 0xffffff00020d7812 */ /* 0x000fe200078ec0ff */
[C---:B------:R-:W-:Y:S01]  /*00f0*/  VIADD R2, R0.reuse, 0x1 ;  /* 0x0000000100027836 */ /* 0x040fe20000000000 */
[C---:B------:R-:W-:Y:S02]  /*0100*/  LEA.HI R8, R3.reuse, R6, RZ, 0x8 ;  /* 0x0000000603087211 */ /* 0x040fe400078f40ff */
[C---:B------:R-:W-:Y:S01]  /*0110*/  LEA.HI R7, R3.reuse, R4, RZ, 0x8 ;  /* 0x0000000403077211 */ /* 0x040fe200078f40ff */
[----:B------:R-:W-:Y:S01]  /*0120*/  IMAD.IADD R13, R0, 0x1, -R13 ;  /* 0x00000001000d7824 */ /* 0x000fe200078e0a0d */
[----:B------:R-:W-:-:S02]  /*0130*/  LEA.HI R5, R3, R2, RZ, 0x8 ;  /* 0x0000000203057211 */ /* 0x000fc400078f40ff */
[----:B------:R-:W-:Y:S02]  /*0140*/  LOP3.LUT R9, R8, 0xff00, RZ, 0xc0, !PT ;  /* 0x0000ff0008097812 */ /* 0x000fe400078ec0ff */
[----:B------:R-:W-:Y:S02]  /*0150*/  PRMT R10, R13, 0x9910, RZ ;  /* 0x000099100d0a7816 */ /* 0x000fe400000000ff */
[----:B------:R-:W-:Y:S02]  /*0160*/  LOP3.LUT R5, R5, 0xff00, RZ, 0xc0, !PT ;  /* 0x0000ff0005057812 */ /* 0x000fe400078ec0ff */
[----:B------:R-:W-:Y:S01]  /*0170*/  LOP3.LUT R7, R7, 0xff00, RZ, 0xc0, !PT ;  /* 0x0000ff0007077812 */ /* 0x000fe200078ec0ff */
[----:B------:R-:W-:Y:S01]  /*0180*/  IMAD.MOV.U32 R8, RZ, RZ, R10 ;  /* 0x000000ffff087224 */ /* 0x000fe200078e000a */
[----:B------:R-:W-:Y:S01]  /*0190*/  SHF.R.S32.HI R15, RZ, 0xe, R15 ;  /* 0x0000000eff0f7819 */ /* 0x000fe2000001140f */
[----:B------:R-:W-:Y:S02]  /*01a0*/  IMAD.IADD R5, R2, 0x1, -R5 ;  /* 0x0000000102057824 */ /* 0x000fe400078e0a05 */
[----:B------:R-:W-:Y:S01]  /*01b0*/  IMAD.IADD R4, R4, 0x1, -R7 ;  /* 0x0000000104047824 */ /* 0x000fe200078e0a07 */
[----:B------:R-:W-:Y:S01]  /*01c0*/  SHF.R.S32.HI R8, RZ, 0xf, R8 ;  /* 0x0000000fff087819 */ /* 0x000fe20000011408 */
[----:B------:R-:W-:Y:S01]  /*01d0*/  IMAD.IADD R2, R6, 0x1, -R9 ;  /* 0x0000000106027824 */ /* 0x000fe200078e0a09 */
[----:B------:R-:W-:Y:S01]  /*01e0*/  PRMT R9, R5, 0x9910, RZ ;  /* 0x0000991005097816 */ /* 0x000fe200000000ff */
[----:B------:R-:W1:Y:S01]  /*01f0*/  LDC.64 R6, c[0x0][0x220] ;  /* 0x00008800ff067b82 */ /* 0x000e620000000a00 */
[----:B------:R-:W-:-:S02]  /*0200*/  LOP3.LUT R8, R8, 0xffff, RZ, 0xc0, !PT ;  /* 0x0000ffff08087812 */ /* 0x000fc400078ec0ff */
[----:B------:R-:W-:Y:S02]  /*0210*/  PRMT R10, R4, 0x9910, RZ ;  /* 0x00009910040a7816 */ /* 0x000fe400000000ff */
[----:B------:R-:W-:Y:S02]  /*0220*/  LEA.HI R8, R8, R13, RZ, 0x15 ;  /* 0x0000000d08087211 */ /* 0x000fe400078fa8ff */
[----:B------:R-:W-:Y:S02]  /*0230*/  SHF.R.S32.HI R9, RZ, 0xf, R9 ;  /* 0x0000000fff097819 */ /* 0x000fe40000011409 */
[----:B------:R-:W-:Y:S02]  /*0240*/  PRMT R11, R2, 0x9910, RZ ;  /* 0x00009910020b7816 */ /* 0x000fe400000000ff */
[----:B------:R-:W-:Y:S02]  /*0250*/  PRMT R14, R8, 0x9910, RZ ;  /* 0x00009910080e7816 */ /* 0x000fe400000000ff */
[----:B------:R-:W-:-:S02]  /*0260*/  SHF.R.S32.HI R10, RZ, 0xf, R10 ;  /* 0x0000000fff0a7819 */ /* 0x000fc4000001140a */
[----:B------:R-:W-:Y:S01]  /*0270*/  LOP3.LUT R12, R9, 0xffff, RZ, 0xc0, !PT ;  /* 0x0000ffff090c7812 */ /* 0x000fe200078ec0ff */
[----:B------:R-:W-:Y:S01]  /*0280*/  IMAD.MOV.U32 R9, RZ, RZ, R14 ;  /* 0x000000ffff097224 */ /* 0x000fe200078e000e */
[----:B------:R-:W-:Y:S02]  /*0290*/  SHF.R.S32.HI R8, RZ, 0xf, R11 ;  /* 0x0000000fff087819 */ /* 0x000fe4000001140b */
[----:B------:R-:W-:Y:S02]  /*02a0*/  LOP3.LUT R11, R10, 0xffff, RZ, 0xc0, !PT ;  /* 0x0000ffff0a0b7812 */ /* 0x000fe400078ec0ff */
[----:B------:R-:W-:Y:S02]  /*02b0*/  LEA.HI R5, R12, R5, RZ, 0x15 ;  /* 0x000000050c057211 */ /* 0x000fe400078fa8ff */
[----:B------:R-:W-:Y:S02]  /*02c0*/  LOP3.LUT R17, R8, 0xffff, RZ, 0xc0, !PT ;  /* 0x0000ffff08117812 */ /* 0x000fe400078ec0ff */
[----:B------:R-:W-:-:S02]  /*02d0*/  LEA.HI R8, R11, R4, RZ, 0x15 ;  /* 0x000000040b087211 */ /* 0x000fc400078fa8ff */
[----:B------:R-:W-:Y:S02]  /*02e0*/  SHF.R.S32.HI R4, RZ, 0x5, R9 ;  /* 0x00000005ff047819 */ /* 0x000fe40000011409 */
[----:B------:R-:W-:Y:S02]  /*02f0*/  PRMT R5, R5, 0x9910, RZ ;  /* 0x0000991005057816 */ /* 0x000fe400000000ff */
[----:B------:R-:W-:Y:S02]  /*0300*/  LEA.HI R3, R17, R2, RZ, 0x15 ;  /* 0x0000000211037211 */ /* 0x000fe400078fa8ff */
[----:B------:R-:W-:Y:S01]  /*0310*/  PRMT R2, R4, 0x9910, RZ ;  /* 0x0000991004027816 */ /* 0x000fe200000000ff */
[----:B------:R-:W-:Y:S01]  /*0320*/  IMAD.MOV.U32 R4, RZ, RZ, R5 ;  /* 0x000000ffff047224 */ /* 0x000fe200078e0005 */
[----:B------:R-:W-:Y:S02]  /*0330*/  PRMT R8, R8, 0x9910, RZ ;  /* 0x0000991008087816 */ /* 0x000fe400000000ff */
[----:B------:R-:W-:Y:S01]  /*0340*/  PRMT R9, R3, 0x9910, RZ ;  /* 0x0000991003097816 */ /* 0x000fe200000000ff */
[----:B------:R-:W-:Y:S01]  /*0350*/  IMAD R21, R15, 0x8, R2 ;  /* 0x000000080f157824 */ /* 0x000fe200078e0202 */
[----:B------:R-:W-:Y:S01]  /*0360*/  SHF.R.S32.HI R3, RZ, 0x5, R4 ;  /* 0x00000005ff037819 */ /* 0x000fe20000011404 */
[----:B------:R-:W-:-:S02]  /*0370*/  IMAD.MOV.U32 R5, RZ, RZ, R8 ;  /* 0x000000ffff057224 */ /* 0x000fc400078e0008 */
[----:B------:R-:W-:Y:S01]  /*0380*/  IMAD.MOV.U32 R8, RZ, RZ, R9 ;  /* 0x000000ffff087224 */ /* 0x000fe200078e0009 */
[----:B------:R-:W-:Y:S01]  /*0390*/  PRMT R9, R3, 0x9910, RZ ;  /* 0x0000991003097816 */ /* 0x000fe200000000ff */
[----:B-1----:R-:W-:Y:S01]  /*03a0*/  IMAD.WIDE R2, R21, 0x4, R6 ;  /* 0x0000000415027825 */ /* 0x002fe200078e0206 */
[----:B------:R-:W-:Y:S02]  /*03b0*/  SHF.R.S32.HI R4, RZ, 0x5, R5 ;  /* 0x00000005ff047819 */ /* 0x000fe40000011405 */
[----:B------:R-:W-:Y:S02]  /*03c0*/  SHF.R.S32.HI R5, RZ, 0x5, R8 ;  /* 0x00000005ff057819 */ /* 0x000fe40000011408 */
[----:B------:R-:W-:Y:S01]  /*03d0*/  PRMT R8, R4, 0x9910, RZ ;  /* 0x0000991004087816 */ /* 0x000fe200000000ff */
[----:B------:R-:W-:Y:S01]  /*03e0*/  IMAD.MOV.U32 R4, RZ, RZ, R9 ;  /* 0x000000ffff047224 */ /* 0x000fe200078e0009 */
[----:B------:R-:W-:Y:S01]  /*03f0*/  PRMT R10, R5, 0x9910, RZ ;  /* 0x00009910050a7816 */ /* 0x000fe200000000ff */
[----:B------:R-:W3:Y:S02]  /*0400*/  LDG.E.EL R2, desc[UR4][R2.64] ;  /* 0x0000000402027981 */ /* 0x000ee4000c2e1900 */
[----:B------:R-:W-:-:S02]  /*0410*/  IMAD R25, R15, 0x8, R8 ;  /* 0x000000080f197824 */ /* 0x000fc400078e0208 */
[----:B------:R-:W-:Y:S01]  /*0420*/  IMAD R27, R15, 0x8, R4 ;  /* 0x000000080f1b7824 */ /* 0x000fe200078e0204 */
[----:B------:R-:W1:Y:S01]  /*0430*/  LDC.64 R8, c[0x0][0x230] ;  /* 0x00008c00ff087b82 */ /* 0x000e620000000a00 */
[----:B------:R-:W-:-:S04]  /*0440*/  IMAD.WIDE R28, R25, 0x4, R6 ;  /* 0x00000004191c7825 */ /* 0x000fc800078e0206 */
[----:B------:R-:W-:Y:S01]  /*0450*/  IMAD R15, R15, 0x8, R10 ;  /* 0x000000080f0f7824 */ /* 0x000fe200078e020a */
[----:B------:R4:W5:Y:S01]  /*0460*/  LDG.E.EL R16, desc[UR4][R28.64] ;  /* 0x000000041c107981 */ /* 0x000962000c2e1900 */
[--C-:B------:R-:W-:Y:S01]  /*0470*/  IMAD.WIDE R18, R27, 0x4, R6.reuse ;  /* 0x000000041b127825 */ /* 0x100fe200078e0206 */
[----:B------:R-:W1:Y:S04]  /*0480*/  LDC.64 R4, c[0x0][0x210] ;  /* 0x00008400ff047b82 */ /* 0x000e680000000a00 */
[----:B------:R-:W5:Y:S04]  /*0490*/  LDG.E.EL R17, desc[UR4][R18.64] ;  /* 0x0000000412117981 */ /* 0x000f68000c2e1900 */
[----:B------:R-:W1:Y:S01]  /*04a0*/  LDC.64 R10, c[0x0][0x228] ;  /* 0x00008a00ff0a7b82 */ /* 0x000e620000000a00 */
[----:B----4-:R-:W-:-:S05]  /*04b0*/  IMAD.WIDE R28, R15, 0x4, R6 ;  /* 0x000000040f1c7825 */ /* 0x010fca00078e0206 */
[----:B------:R4:W5:Y:S01]  /*04c0*/  LDG.E.EL R3, desc[UR4][R28.64] ;  /* 0x000000041c037981 */ /* 0x000962000c2e1900 */
[----:B--2---:R-:W-:-:S04]  /*04d0*/  IMAD.WIDE R20, R21, 0x4, R22 ;  /* 0x0000000415147825 */ /* 0x004fc800078e0216 */
[--C-:B------:R-:W-:Y:S02]  /*04e0*/  IMAD.WIDE R26, R27, 0x4, R22.reuse ;  /* 0x000000041b1a7825 */ /* 0x100fe400078e0216 */
[----:B------:R2:W5:Y:S02]  /*04f0*/  LDG.E.EL R21, desc[UR4][R20.64] ;  /* 0x0000000414157981 */ /* 0x000564000c2e1900 */
[----:B------:R-:W-:Y:S02]  /*0500*/  IMAD.WIDE R24, R25, 0x4, R22 ;  /* 0x0000000419187825 */ /* 0x000fe400078e0216 */
[----:B0-----:R-:W5:Y:S02]  /*0510*/  LDG.E.EL R18, desc[UR4][R26.64] ;  /* 0x000000041a127981 */ /* 0x001f64000c2e1900 */
[----:B-1----:R-:W-:Y:S02]  /*0520*/  IMAD.WIDE R4, R0, 0x4, R4 ;  /* 0x0000000400047825 */ /* 0x002fe400078e0204 */
[----:B------:R-:W5:Y:S02]  /*0530*/  LDG.E.EL R19, desc[UR4][R24.64] ;  /* 0x0000000418137981 */ /* 0x000f64000c2e1900 */
[----:B------:R-:W-:-:S02]  /*0540*/  IMAD.WIDE R22, R15, 0x4, R22 ;  /* 0x000000040f167825 */ /* 0x000fc400078e0216 */
[----:B------:R-:W5:Y:S02]  /*0550*/  LDG.E.128 R4, desc[UR4][R4.64] ;  /* 0x0000000404047981 */ /* 0x000f64000c1e1d00 */
[C---:B------:R-:W-:Y:S02]  /*0560*/  IMAD.WIDE R10, R13.reuse, 0x4, R10 ;  /* 0x000000040d0a7825 */ /* 0x040fe400078e020a */
[----:B------:R0:W5:Y:S02]  /*0570*/  LDG.E.EL R22, desc[UR4][R22.64] ;  /* 0x0000000416167981 */ /* 0x000164000c2e1900 */
[----:B------:R-:W-:Y:S02]  /*0580*/  IMAD.WIDE R12, R13, 0x4, R8 ;  /* 0x000000040d0c7825 */ /* 0x000fe400078e0208 */
[----:B------:R-:W5:Y:S04]  /*0590*/  LDG.E.EL.128 R8, desc[UR4][R10.64] ;  /* 0x000000040a087981 */ /* 0x000f68000c2e1d00 */
[----:B------:R-:W5:Y:S01]  /*05a0*/  LDG.E.EL.128 R12, desc[UR4][R12.64] ;  /* 0x000000040c0c7981 */ /* 0x000f62000c2e1d00 */
[----:B----4-:R-:W-:-:S04]  /*05b0*/  IMAD.MOV.U32 R29, RZ, RZ, 0x3a000000 ;  /* 0x3a000000ff1d7424 */ /* 0x010fc800078e00ff */
[----:B---3--:R-:W-:-:S04]  /*05c0*/  FFMA R28, R2, R29, 9.9999997473787516356e-06 ;  /* 0x3727c5ac021c7423 */ /* 0x008fc8000000001d */
[----:B--2---:R-:W1:Y:S01]  /*05d0*/  MUFU.RSQ R20, R28 ;  /* 0x0000001c00147308 */ /* 0x004e620000001400 */
[-C--:B-----5:R-:W-:Y:S01]  /*05e0*/  FFMA R16, R16, R29.reuse, 9.9999997473787516356e-06 ;  /* 0x3727c5ac10107423 */ /* 0x0a0fe2000000001d */
[----:B------:R-:W-:-:S06]  /*05f0*/  FFMA R17, R17, R29, 9.9999997473787516356e-06 ;  /* 0x3727c5ac11117423 */ /* 0x000fcc000000001d */
[----:B------:R-:W-:Y:S01]  /*0600*/  MUFU.RSQ R16, R16 ;  /* 0x0000001000107308 */ /* 0x000fe20000001400 */
[----:B0-----:R-:W-:-:S07]  /*0610*/  FFMA R23, R3, R29, 9.9999997473787516356e-06 ;  /* 0x3727c5ac03177423 */ /* 0x001fce000000001d */
[----:B------:R-:W0:Y:S01]  /*0620*/  MUFU.RSQ R17, R17 ;  /* 0x0000001100117308 */ /* 0x000e220000001400 */
[----:B------:R-:W2:Y:S07]  /*0630*/  LDC.64 R2, c[0x0][0x238] ;  /* 0x00008e00ff027b82 */ /* 0x000eae0000000a00 */
[----:B------:R-:W3:Y:S01]  /*0640*/  MUFU.RSQ R23, R23 ;  /* 0x0000001700177308 */ /* 0x000ee20000001400 */
[----:B------:R-:W-:Y:S01]  /*0650*/  FADD R21, R4, -R21 ;  /* 0x8000001504157221 */ /* 0x000fe20000000000 */
[----:B------:R-:W-:Y:S01]  /*0660*/  FADD R18, R5, -R18 ;  /* 0x8000001205127221 */ /* 0x000fe20000000000 */
[----:B------:R-:W-:Y:S01]  /*0670*/  FADD R19, R6, -R19 ;  /* 0x8000001306137221 */ /* 0x000fe20000000000 */
[----:B------:R-:W-:Y:S01]  /*0680*/  FADD R22, R7, -R22 ;  /* 0x8000001607167221 */ /* 0x000fe20000000000 */
[----:B-1----:R-:W-:Y:S01]  /*0690*/  FMUL R21, R20, R21 ;  /* 0x0000001514157220 */ /* 0x002fe20000400000 */
[----:B0-----:R-:W-:Y:S01]  /*06a0*/  FMUL R18, R17, R18 ;  /* 0x0000001211127220 */ /* 0x001fe20000400000 */
[----:B------:R-:W-:Y:S01]  /*06b0*/  FMUL R19, R16, R19 ;  /* 0x0000001310137220 */ /* 0x000fe20000400000 */
[----:B---3--:R-:W-:Y:S01]  /*06c0*/  FMUL R22, R23, R22 ;  /* 0x0000001617167220 */ /* 0x008fe20000400000 */
[----:B------:R-:W-:Y:S01]  /*06d0*/  FFMA R8, R8, R21, R12 ;  /* 0x0000001508087223 */ /* 0x000fe2000000000c */
[----:B------:R-:W-:Y:S01]  /*06e0*/  FFMA R9, R9, R18, R13 ;  /* 0x0000001209097223 */ /* 0x000fe2000000000d */
[----:B------:R-:W-:Y:S01]  /*06f0*/  FFMA R10, R10, R19, R14 ;  /* 0x000000130a0a7223 */ /* 0x000fe2000000000e */
[----:B------:R-:W-:-:S02]  /*0700*/  FFMA R11, R11, R22, R15 ;  /* 0x000000160b0b7223 */ /* 0x000fc4000000000f */
[----:B------:R-:W-:Y:S02]  /*0710*/  FSETP.GEU.AND P3, PT, R8, RZ, PT ;  /* 0x000000ff0800720b */ /* 0x000fe40003f6e000 */
[----:B------:R-:W-:Y:S02]  /*0720*/  FSETP.GEU.AND P2, PT, R9, RZ, PT ;  /* 0x000000ff0900720b */ /* 0x000fe40003f4e000 */
[----:B------:R-:W-:Y:S02]  /*0730*/  FSETP.GEU.AND P1, PT, R10, RZ, PT ;  /* 0x000000ff0a00720b */ /* 0x000fe40003f2e000 */
[----:B------:R-:W-:Y:S01]  /*0740*/  FSETP.GEU.AND P0, PT, R11, RZ, PT ;  /* 0x000000ff0b00720b */ /* 0x000fe20003f0e000 */
[----:B--2---:R-:W-:Y:S01]  /*0750*/  IMAD.WIDE R2, R0, 0x4, R2 ;  /* 0x0000000400027825 */ /* 0x004fe200078e0202 */
[----:B------:R-:W-:Y:S02]  /*0760*/  SEL R8, R8, RZ, P3 ;  /* 0x000000ff08087207 */ /* 0x000fe40001800000 */
[----:B------:R-:W-:-:S02]  /*0770*/  SEL R9, R9, RZ, P2 ;  /* 0x000000ff09097207 */ /* 0x000fc40001000000 */
[----:B------:R-:W-:Y:S02]  /*0780*/  SEL R10, R10, RZ, P1 ;  /* 0x000000ff0a0a7207 */ /* 0x000fe40000800000 */
[----:B------:R-:W-:-:S05]  /*0790*/  SEL R11, R11, RZ, P0 ;  /* 0x000000ff0b0b7207 */ /* 0x000fca0000000000 */
[----:B------:R-:W-:Y:S01]  /*07a0*/  STG.E.128 desc[UR4][R2.64], R8 ;  /* 0x0000000802007986 */ /* 0x000fe2000c101d04 */
[----:B------:R-:W-:Y:S05]  /*07b0*/  EXIT ;  /* 0x000000000000794d */ /* 0x000fea0003800000 */
.L_x_0:
[----:B------:R-:W-:-:S00]  /*07c0*/  BRA `(.L_x_0) ;  /* 0xfffffffc00fc7947 */ /* 0x000fc0000383ffff */
[----:B------:R-:W-:-:S00]  /*07d0*/  NOP ;  /* 0x0000000000007918 */ /* 0x000fc00000000000 */
        /* <DEDUP_REMOVED lines=10> */
.L_x_1:


//--------------------- .nv.global.init           --------------------------
	.section	.nv.global.init,"aw",@progbits
.nv.global.init:
	.type		_$_str,@object
	.size		_$_str,(.L_0 - _$_str)
_$_str:
        /*0000*/ 	.byte	0x5f, 0x5f, 0x43, 0x55, 0x44, 0x41, 0x5f, 0x46, 0x54, 0x5a, 0x00
.L_0:


//--------------------- .nv.constant0.triton_poi_fused_native_group_norm_relu_27 --------------------------
	.section	.nv.constant0.triton_poi_fused_native_group_norm_relu_27,"a",@progbits
	.sectionflags	@""
	.align	4
.nv.constant0.triton_poi_fused_native_group_norm_relu_27:
	.zero		580
